	.headerflags	@"EF_CUDA_TEXMODE_UNIFIED EF_CUDA_64BIT_ADDRESS EF_CUDA_ACCELERATORS EF_CUDA_SM90 EF_CUDA_VIRTUAL_SM(EF_CUDA_SM90)"
	.elftype	@"ET_EXEC"


//--------------------- .nv.info                  --------------------------
	.section	.nv.info,"",@"SHT_CUDA_INFO"
	.align	4


	//----- nvinfo : EIATTR_REGCOUNT
	.align		4
        /*0000*/ 	.byte	0x04, 0x2f
        /*0002*/ 	.short	(.L_3 - .L_2)
	.align		4
.L_2:
        /*0004*/ 	.word	index@(triton_poi_fused__native_batch_norm_legit_no_training_convolution_relu_6)
        /*0008*/ 	.word	0x00000013


	//----- nvinfo : EIATTR_MIN_STACK_SIZE
	.align		4
.L_3:
        /*000c*/ 	.byte	0x04, 0x12
        /*000e*/ 	.short	(.L_5 - .L_4)
	.align		4
.L_4:
        /*0010*/ 	.word	index@(triton_poi_fused__native_batch_norm_legit_no_training_convolution_relu_6)
        /*0014*/ 	.word	0x00000000


	//----- nvinfo : EIATTR_FRAME_SIZE
	.align		4
.L_5:
        /*0018*/ 	.byte	0x04, 0x11
        /*001a*/ 	.short	(.L_7 - .L_6)
	.align		4
.L_6:
        /*001c*/ 	.word	index@(triton_poi_fused__native_batch_norm_legit_no_training_convolution_relu_6)
        /*0020*/ 	.word	0x00000000


	//----- nvinfo : EIATTR_MIN_STACK_SIZE
	.align		4
.L_7:
        /*0024*/ 	.byte	0x04, 0x12
        /*0026*/ 	.short	(.L_9 - .L_8)
	.align		4
.L_8:
        /*0028*/ 	.word	index@(triton_poi_fused__native_batch_norm_legit_no_training_convolution_relu_6)
        /*002c*/ 	.word	0x00000000
.L_9:


//--------------------- .nv.info.triton_poi_fused__native_batch_norm_legit_no_training_convolution_relu_6 --------------------------
	.section	.nv.info.triton_poi_fused__native_batch_norm_legit_no_training_convolution_relu_6,"",@"SHT_CUDA_INFO"
	.sectionflags	@""
	.align	4


	//----- nvinfo : EIATTR_CUDA_API_VERSION
	.align		4
        /*0000*/ 	.byte	0x04, 0x37
        /*0002*/ 	.short	(.L_11 - .L_10)
.L_10:
        /*0004*/ 	.word	0x0000007c


	//----- nvinfo : EIATTR_KPARAM_INFO
	.align		4
.L_11:
        /*0008*/ 	.byte	0x04, 0x17
        /*000a*/ 	.short	(.L_13 - .L_12)
.L_12:
        /*000c*/ 	.word	0x00000000
        /*0010*/ 	.short	0x0007
        /*0012*/ 	.short	0x0038
        /*0014*/ 	.byte	0x00, 0xf0, 0x11, 0x00


	//----- nvinfo : EIATTR_KPARAM_INFO
	.align		4
.L_13:
        /*0018*/ 	.byte	0x04, 0x17
        /*001a*/ 	.short	(.L_15 - .L_14)
.L_14:
        /*001c*/ 	.word	0x00000000
        /*0020*/ 	.short	0x0006
        /*0022*/ 	.short	0x0030
        /*0024*/ 	.byte	0x00, 0xf4, 0x21, 0x00


	//----- nvinfo : EIATTR_KPARAM_INFO
	.align		4
.L_15:
        /*0028*/ 	.byte	0x04, 0x17
        /*002a*/ 	.short	(.L_17 - .L_16)
.L_16:
        /*002c*/ 	.word	0x00000000
        /*0030*/ 	.short	0x0005
        /*0032*/ 	.short	0x0028
        /*0034*/ 	.byte	0x00, 0xf4, 0x21, 0x00


	//----- nvinfo : EIATTR_KPARAM_INFO
	.align		4
.L_17:
        /*0038*/ 	.byte	0x04, 0x17
        /*003a*/ 	.short	(.L_19 - .L_18)
.L_18:
        /*003c*/ 	.word	0x00000000
        /*0040*/ 	.short	0x0004
        /*0042*/ 	.short	0x0020
        /*0044*/ 	.byte	0x00, 0xf4, 0x21, 0x00


	//----- nvinfo : EIATTR_KPARAM_INFO
	.align		4
.L_19:
        /*0048*/ 	.byte	0x04, 0x17
        /*004a*/ 	.short	(.L_21 - .L_20)
.L_20:
        /*004c*/ 	.word	0x00000000
        /*0050*/ 	.short	0x0003
        /*0052*/ 	.short	0x0018
        /*0054*/ 	.byte	0x00, 0xf4, 0x21, 0x00


	//----- nvinfo : EIATTR_KPARAM_INFO
	.align		4
.L_21:
        /*0058*/ 	.byte	0x04, 0x17
        /*005a*/ 	.short	(.L_23 - .L_22)
.L_22:
        /*005c*/ 	.word	0x00000000
        /*0060*/ 	.short	0x0002
        /*0062*/ 	.short	0x0010
        /*0064*/ 	.byte	0x00, 0xf4, 0x21, 0x00


	//----- nvinfo : EIATTR_KPARAM_INFO
	.align		4
.L_23:
        /*0068*/ 	.byte	0x04, 0x17
        /*006a*/ 	.short	(.L_25 - .L_24)
.L_24:
        /*006c*/ 	.word	0x00000000
        /*0070*/ 	.short	0x0001
        /*0072*/ 	.short	0x0008
        /*0074*/ 	.byte	0x00, 0xf4, 0x21, 0x00


	//----- nvinfo : EIATTR_KPARAM_INFO
	.align		4
.L_25:
        /*0078*/ 	.byte	0x04, 0x17
        /*007a*/ 	.short	(.L_27 - .L_26)
.L_26:
        /*007c*/ 	.word	0x00000000
        /*0080*/ 	.short	0x0000
        /*0082*/ 	.short	0x0000
        /*0084*/ 	.byte	0x00, 0xf4, 0x21, 0x00


	//----- nvinfo : EIATTR_SPARSE_MMA_MASK
	.align		4
.L_27:
        /*0088*/ 	.byte	0x03, 0x50
        /*008a*/ 	.short	0x0000


	//----- nvinfo : EIATTR_MAXREG_COUNT
	.align		4
        /*008c*/ 	.byte	0x03, 0x1b
        /*008e*/ 	.short	0x00ff


	//----- nvinfo : EIATTR_EXIT_INSTR_OFFSETS
	.align		4
        /*0090*/ 	.byte	0x04, 0x1c
        /*0092*/ 	.short	(.L_29 - .L_28)


	//   ....[0]....
.L_28:
        /*0094*/ 	.word	0x00000350


	//----- nvinfo : EIATTR_REQNTID
	.align		4
.L_29:
        /*0098*/ 	.byte	0x04, 0x10
        /*009a*/ 	.short	(.L_31 - .L_30)
.L_30:
        /*009c*/ 	.word	0x00000080
        /*00a0*/ 	.word	0x00000001
        /*00a4*/ 	.word	0x00000001


	//----- nvinfo : EIATTR_CBANK_PARAM_SIZE
	.align		4
.L_31:
        /*00a8*/ 	.byte	0x03, 0x19
        /*00aa*/ 	.short	0x003c


	//----- nvinfo : EIATTR_PARAM_CBANK
	.align		4
        /*00ac*/ 	.byte	0x04, 0x0a
        /*00ae*/ 	.short	(.L_33 - .L_32)
	.align		4
.L_32:
        /*00b0*/ 	.word	index@(.nv.constant0.triton_poi_fused__native_batch_norm_legit_no_training_convolution_relu_6)
        /*00b4*/ 	.short	0x0210
        /*00b6*/ 	.short	0x003c


	//----- nvinfo : EIATTR_SW_WAR
	.align		4
.L_33:
        /*00b8*/ 	.byte	0x04, 0x36
        /*00ba*/ 	.short	(.L_35 - .L_34)
.L_34:
        /*00bc*/ 	.word	0x00000008
.L_35:


//--------------------- .nv.callgraph             --------------------------
	.section	.nv.callgraph,"",@"SHT_CUDA_CALLGRAPH"
	.align	4
	.sectionentsize	8
	.align		4
        /*0000*/ 	.word	0x00000000
	.align		4
        /*0004*/ 	.word	0xffffffff
	.align		4
        /*0008*/ 	.word	0x00000000
	.align		4
        /*000c*/ 	.word	0xfffffffe
	.align		4
        /*0010*/ 	.word	0x00000000
	.align		4
        /*0014*/ 	.word	0xfffffffd
	.align		4
        /*0018*/ 	.word	0x00000000
	.align		4
        /*001c*/ 	.word	0xfffffffc


//--------------------- .nv.constant4             --------------------------
	.section	.nv.constant4,"a",@progbits
	.align	8
	.align		8
.nv.constant4:
        /*0000*/ 	.dword	_$_str
	.align		8
        /*0008*/ 	.dword	_$_str_$_2


//--------------------- .text.triton_poi_fused__native_batch_norm_legit_no_training_convolution_relu_6 --------------------------
	.section	.text.triton_poi_fused__native_batch_norm_legit_no_training_convolution_relu_6,"ax",@progbits
	.align	128
        .global         triton_poi_fused__native_batch_norm_legit_no_training_convolution_relu_6
        .type           triton_poi_fused__native_batch_norm_legit_no_training_convolution_relu_6,@function
        .size           triton_poi_fused__native_batch_norm_legit_no_training_convolution_relu_6,(.L_x_1 - triton_poi_fused__native_batch_norm_legit_no_training_convolution_relu_6)
        .other          triton_poi_fused__native_batch_norm_legit_no_training_convolution_relu_6,@"STO_CUDA_ENTRY STV_DEFAULT"
triton_poi_fused__native_batch_norm_legit_no_training_convolution_relu_6:
.text.triton_poi_fused__native_batch_norm_legit_no_training_convolution_relu_6:
[----:B------:R-:W-:Y:S01]  /*0000*/  LDC R1, c[0x0][0x28] ;  /* 0x00000a00ff017b82 */ /* 0x000fe20000000800 */
[----:B------:R-:W1:Y:S07]  /*0010*/  S2R R0, SR_TID.X ;  /* 0x0000000000007919 */ /* 0x000e6e0000002100 */
[----:B------:R-:W2:Y:S01]  /*0020*/  LDC.64 R10, c[0x0][0x228] ;  /* 0x00008a00ff0a7b82 */ /* 0x000ea20000000a00 */
[----:B------:R-:W-:Y:S01]  /*0030*/  ULDC.64 UR4, c[0x0][0x208] ;  /* 0x0000820000047ab9 */ /* 0x000fe20000000a00 */
[----:B------:R-:W3:Y:S06]  /*0040*/  S2R R3, SR_CTAID.X ;  /* 0x0000000000037919 */ /* 0x000eec0000002500 */
[----:B------:R-:W4:Y:S08]  /*0050*/  LDC.64 R6, c[0x0][0x218] ;  /* 0x00008600ff067b82 */ /* 0x000f300000000a00 */
[----:B------:R-:W5:Y:S08]  /*0060*/  LDC.64 R8, c[0x0][0x220] ;  /* 0x00008800ff087b82 */ /* 0x000f700000000a00 */
[----:B------:R-:W5:Y:S01]  /*0070*/  LDC.64 R12, c[0x0][0x230] ;  /* 0x00008c00ff0c7b82 */ /* 0x000f620000000a00 */
[----:B-1----:R-:W-:-:S07]  /*0080*/  LOP3.LUT R0, R0, 0x7f, RZ, 0xc0, !PT ;  /* 0x0000007f00007812 */ /* 0x002fce00078ec0ff */
[----:B------:R-:W1:Y:S01]  /*0090*/  LDC.64 R4, c[0x0][0x238] ;  /* 0x00008e00ff047b82 */ /* 0x000e620000000a00 */
[----:B---3--:R-:W-:Y:S02]  /*00a0*/  SHF.R.S32.HI R2, RZ, 0x18, R3 ;  /* 0x00000018ff027819 */ /* 0x008fe40000011403 */
[----:B------:R-:W-:Y:S02]  /*00b0*/  LEA R0, R3, R0, 0x7 ;  /* 0x0000000003007211 */ /* 0x000fe400078e38ff */
[----:B------:R-:W-:-:S04]  /*00c0*/  SGXT R3, R2, 0x1 ;  /* 0x000000010203781a */ /* 0x000fc80000000200 */
[----:B------:R-:W-:-:S04]  /*00d0*/  LEA.HI R3, R3, R0, RZ, 0x4 ;  /* 0x0000000003037211 */ /* 0x000fc800078f20ff */
[--C-:B------:R-:W-:Y:S02]  /*00e0*/  SHF.R.S32.HI R2, RZ, 0x4, R3.reuse ;  /* 0x00000004ff027819 */ /* 0x100fe40000011403 */
[----:B------:R-:W-:-:S04]  /*00f0*/  SHF.R.S32.HI R3, RZ, 0x1f, R3 ;  /* 0x0000001fff037819 */ /* 0x000fc80000011403 */
[----:B------:R-:W-:-:S04]  /*0100*/  LEA.HI R3, R3, R2, RZ, 0x9 ;  /* 0x0000000203037211 */ /* 0x000fc800078f48ff */
[----:B------:R-:W-:-:S04]  /*0110*/  LOP3.LUT R3, R3, 0xfffffe00, RZ, 0xc0, !PT ;  /* 0xfffffe0003037812 */ /* 0x000fc800078ec0ff */
[----:B------:R-:W-:Y:S02]  /*0120*/  IADD3 R15, R2, -R3, RZ ;  /* 0x80000003020f7210 */ /* 0x000fe40007ffe0ff */
[----:B------:R-:W3:Y:S03]  /*0130*/  LDC.64 R2, c[0x0][0x210] ;  /* 0x00008400ff027b82 */ /* 0x000ee60000000a00 */
[----:B--2---:R-:W-:-:S05]  /*0140*/  IMAD.WIDE R10, R15, 0x4, R10 ;  /* 0x000000040f0a7825 */ /* 0x004fca00078e020a */
[----:B------:R2:W2:Y:S01]  /*0150*/  LDG.E.EL R16, desc[UR4][R10.64] ;  /* 0x000000040a107981 */ /* 0x0004a2000c2e1900 */
[----:B----4-:R-:W-:-:S04]  /*0160*/  IMAD.WIDE R6, R15, 0x4, R6 ;  /* 0x000000040f067825 */ /* 0x010fc800078e0206 */
[C---:B-----5:R-:W-:Y:S02]  /*0170*/  IMAD.WIDE R8, R15.reuse, 0x4, R8 ;  /* 0x000000040f087825 */ /* 0x060fe400078e0208 */
[----:B------:R4:W5:Y:S02]  /*0180*/  LDG.E.EL R7, desc[UR4][R6.64] ;  /* 0x0000000406077981 */ /* 0x000964000c2e1900 */
[----:B---3--:R-:W-:Y:S02]  /*0190*/  IMAD.WIDE R2, R0, 0x4, R2 ;  /* 0x0000000400027825 */ /* 0x008fe400078e0202 */
[----:B------:R-:W3:Y:S04]  /*01a0*/  LDG.E.EL R8, desc[UR4][R8.64] ;  /* 0x0000000408087981 */ /* 0x000ee8000c2e1900 */
[----:B------:R-:W5:Y:S01]  /*01b0*/  LDG.E R14, desc[UR4][R2.64] ;  /* 0x00000004020e7981 */ /* 0x000f62000c1e1900 */
[----:B0-2---:R-:W-:-:S04]  /*01c0*/  IMAD.WIDE R10, R15, 0x4, R12 ;  /* 0x000000040f0a7825 */ /* 0x005fc800078e020c */
[----:B-1----:R-:W-:Y:S02]  /*01d0*/  IMAD.WIDE R12, R15, 0x4, R4 ;  /* 0x000000040f0c7825 */ /* 0x002fe400078e0204 */
[----:B------:R-:W2:Y:S01]  /*01e0*/  LDG.E.EL R10, desc[UR4][R10.64] ;  /* 0x000000040a0a7981 */ /* 0x000ea2000c2e1900 */
[----:B----4-:R-:W-:Y:S01]  /*01f0*/  HFMA2.MMA R6, -RZ, RZ, 1.625, 0 ;  /* 0x3e800000ff067435 */ /* 0x010fe200000001ff */
[----:B------:R-:W0:Y:S02]  /*0200*/  LDC.64 R4, c[0x0][0x240] ;  /* 0x00009000ff047b82 */ /* 0x000e240000000a00 */
[----:B------:R-:W2:Y:S01]  /*0210*/  LDG.E.EL R13, desc[UR4][R12.64] ;  /* 0x000000040c0d7981 */ /* 0x000ea2000c2e1900 */
[----:B0-----:R-:W-:-:S04]  /*0220*/  IMAD.WIDE R4, R0, 0x4, R4 ;  /* 0x0000000400047825 */ /* 0x001fc800078e0204 */
[----:B------:R-:W-:-:S04]  /*0230*/  FADD R16, R16, 9.9999997473787516356e-06 ;  /* 0x3727c5ac10107421 */ /* 0x000fc80000000000 */
[----:B------:R-:W0:Y:S02]  /*0240*/  MUFU.SQRT R15, R16 ;  /* 0x00000010000f7308 */ /* 0x000e240000002000 */
[C---:B0-----:R-:W-:Y:S02]  /*0250*/  FSETP.GT.AND P0, PT, R15.reuse, 8.50705917302346158658e+37, PT ;  /* 0x7e8000000f00780b */ /* 0x041fe40003f04000 */
[----:B------:R-:W-:-:S11]  /*0260*/  FSETP.GEU.AND P1, PT, R15, 1.175494350822287508e-38, PT ;  /* 0x008000000f00780b */ /* 0x000fd60003f2e000 */
[----:B------:R-:W-:-:S04]  /*0270*/  @P0 FMUL R15, R15, 0.25 ;  /* 0x3e8000000f0f0820 */ /* 0x000fc80000400000 */
[----:B------:R-:W-:-:S06]  /*0280*/  @!P1 FMUL R15, R15, 16777216 ;  /* 0x4b8000000f0f9820 */ /* 0x000fcc0000400000 */
[----:B------:R-:W0:Y:S01]  /*0290*/  MUFU.RCP R15, R15 ;  /* 0x0000000f000f7308 */ /* 0x000e220000001000 */
[----:B------:R-:W-:Y:S01]  /*02a0*/  FSEL R6, R6, 1, P0 ;  /* 0x3f80000006067808 */ /* 0x000fe20000000000 */
[----:B-----5:R-:W-:-:S04]  /*02b0*/  FADD R7, R14, R7 ;  /* 0x000000070e077221 */ /* 0x020fc80000000000 */
[----:B------:R-:W-:Y:S01]  /*02c0*/  @!P1 FMUL R6, R6, 16777216 ;  /* 0x4b80000006069820 */ /* 0x000fe20000400000 */
[----:B---3--:R-:W-:-:S03]  /*02d0*/  FADD R8, -R8, R7 ;  /* 0x0000000708087221 */ /* 0x008fc60000000100 */
[----:B0-----:R-:W-:-:S04]  /*02e0*/  FMUL R9, R15, R6 ;  /* 0x000000060f097220 */ /* 0x001fc80000400000 */
[----:B------:R-:W-:-:S04]  /*02f0*/  FMUL R8, R8, R9 ;  /* 0x0000000908087220 */ /* 0x000fc80000400000 */
[----:B--2---:R-:W-:-:S05]  /*0300*/  FFMA R8, R10, R8, R13 ;  /* 0x000000080a087223 */ /* 0x004fca000000000d */
[----:B------:R-:W-:-:S04]  /*0310*/  FSETP.GEU.AND P0, PT, R8, RZ, PT ;  /* 0x000000ff0800720b */ /* 0x000fc80003f0e000 */
[----:B------:R-:W-:Y:S01]  /*0320*/  FSEL R9, R8, RZ, P0 ;  /* 0x000000ff08097208 */ /* 0x000fe20000000000 */
[----:B------:R-:W-:Y:S04]  /*0330*/  STG.E desc[UR4][R2.64], R7 ;  /* 0x0000000702007986 */ /* 0x000fe8000c101904 */
[----:B------:R-:W-:Y:S01]  /*0340*/  STG.E desc[UR4][R4.64], R9 ;  /* 0x0000000904007986 */ /* 0x000fe2000c101904 */
[----:B------:R-:W-:Y:S05]  /*0350*/  EXIT ;  /* 0x000000000000794d */ /* 0x000fea0003800000 */
.L_x_0:
[----:B------:R-:W-:-:S00]  /*0360*/  BRA `(.L_x_0) ;  /* 0xfffffffc00fc7947 */ /* 0x000fc0000383ffff */
[----:B------:R-:W-:-:S00]  /*0370*/  NOP ;  /* 0x0000000000007918 */ /* 0x000fc00000000000 */
        /* <DEDUP_REMOVED lines=8> */
.L_x_1:


//--------------------- .nv.global.init           --------------------------
	.section	.nv.global.init,"aw",@progbits
.nv.global.init:
	.type		_$_str,@object
	.size		_$_str,(_$_str_$_2 - _$_str)
_$_str:
        /*0000*/ 	.byte	0x5f, 0x5f, 0x43, 0x55, 0x44, 0x41, 0x5f, 0x46, 0x54, 0x5a, 0x00
	.type		_$_str_$_2,@object
	.size		_$_str_$_2,(.L_1 - _$_str_$_2)
_$_str_$_2:
        /*000b*/ 	.byte	0x5f, 0x5f, 0x43, 0x55, 0x44, 0x41, 0x5f, 0x50, 0x52, 0x45, 0x43, 0x5f, 0x53, 0x51, 0x52, 0x54
        /*001b*/ 	.byte	0x00
.L_1:


//--------------------- .nv.constant0.triton_poi_fused__native_batch_norm_legit_no_training_convolution_relu_6 --------------------------
	.section	.nv.constant0.triton_poi_fused__native_batch_norm_legit_no_training_convolution_relu_6,"a",@progbits
	.sectionflags	@""
	.align	4
.nv.constant0.triton_poi_fused__native_batch_norm_legit_no_training_convolution_relu_6:
	.zero		588
